	.headerflags	@"EF_CUDA_TEXMODE_UNIFIED EF_CUDA_64BIT_ADDRESS EF_CUDA_ACCELERATORS EF_CUDA_SM90 EF_CUDA_VIRTUAL_SM(EF_CUDA_SM90)"
	.elftype	@"ET_EXEC"


//--------------------- .nv.info                  --------------------------
	.section	.nv.info,"",@"SHT_CUDA_INFO"
	.align	4


	//----- nvinfo : EIATTR_REGCOUNT
	.align		4
        /*0000*/ 	.byte	0x04, 0x2f
        /*0002*/ 	.short	(.L_1 - .L_0)
	.align		4
.L_0:
        /*0004*/ 	.word	index@(triton_poi_fused_add_8)
        /*0008*/ 	.word	0x0000000a


	//----- nvinfo : EIATTR_MIN_STACK_SIZE
	.align		4
.L_1:
        /*000c*/ 	.byte	0x04, 0x12
        /*000e*/ 	.short	(.L_3 - .L_2)
	.align		4
.L_2:
        /*0010*/ 	.word	index@(triton_poi_fused_add_8)
        /*0014*/ 	.word	0x00000000


	//----- nvinfo : EIATTR_FRAME_SIZE
	.align		4
.L_3:
        /*0018*/ 	.byte	0x04, 0x11
        /*001a*/ 	.short	(.L_5 - .L_4)
	.align		4
.L_4:
        /*001c*/ 	.word	index@(triton_poi_fused_add_8)
        /*0020*/ 	.word	0x00000000


	//----- nvinfo : EIATTR_MIN_STACK_SIZE
	.align		4
.L_5:
        /*0024*/ 	.byte	0x04, 0x12
        /*0026*/ 	.short	(.L_7 - .L_6)
	.align		4
.L_6:
        /*0028*/ 	.word	index@(triton_poi_fused_add_8)
        /*002c*/ 	.word	0x00000000
.L_7:


//--------------------- .nv.info.triton_poi_fused_add_8 --------------------------
	.section	.nv.info.triton_poi_fused_add_8,"",@"SHT_CUDA_INFO"
	.sectionflags	@""
	.align	4


	//----- nvinfo : EIATTR_CUDA_API_VERSION
	.align		4
        /*0000*/ 	.byte	0x04, 0x37
        /*0002*/ 	.short	(.L_9 - .L_8)
.L_8:
        /*0004*/ 	.word	0x0000007c


	//----- nvinfo : EIATTR_KPARAM_INFO
	.align		4
.L_9:
        /*0008*/ 	.byte	0x04, 0x17
        /*000a*/ 	.short	(.L_11 - .L_10)
.L_10:
        /*000c*/ 	.word	0x00000000
        /*0010*/ 	.short	0x0002
        /*0012*/ 	.short	0x0010
        /*0014*/ 	.byte	0x00, 0xf0, 0x11, 0x00


	//----- nvinfo : EIATTR_KPARAM_INFO
	.align		4
.L_11:
        /*0018*/ 	.byte	0x04, 0x17
        /*001a*/ 	.short	(.L_13 - .L_12)
.L_12:
        /*001c*/ 	.word	0x00000000
        /*0020*/ 	.short	0x0001
        /*0022*/ 	.short	0x0008
        /*0024*/ 	.byte	0x00, 0xf4, 0x21, 0x00


	//----- nvinfo : EIATTR_KPARAM_INFO
	.align		4
.L_13:
        /*0028*/ 	.byte	0x04, 0x17
        /*002a*/ 	.short	(.L_15 - .L_14)
.L_14:
        /*002c*/ 	.word	0x00000000
        /*0030*/ 	.short	0x0000
        /*0032*/ 	.short	0x0000
        /*0034*/ 	.byte	0x00, 0xf4, 0x21, 0x00


	//----- nvinfo : EIATTR_SPARSE_MMA_MASK
	.align		4
.L_15:
        /*0038*/ 	.byte	0x03, 0x50
        /*003a*/ 	.short	0x0000


	//----- nvinfo : EIATTR_MAXREG_COUNT
	.align		4
        /*003c*/ 	.byte	0x03, 0x1b
        /*003e*/ 	.short	0x00ff


	//----- nvinfo : EIATTR_EXIT_INSTR_OFFSETS
	.align		4
        /*0040*/ 	.byte	0x04, 0x1c
        /*0042*/ 	.short	(.L_17 - .L_16)


	//   ....[0]....
.L_16:
        /*0044*/ 	.word	0x00000100


	//   ....[1]....
        /*0048*/ 	.word	0x00000120


	//----- nvinfo : EIATTR_REQNTID
	.align		4
.L_17:
        /*004c*/ 	.byte	0x04, 0x10
        /*004e*/ 	.short	(.L_19 - .L_18)
.L_18:
        /*0050*/ 	.word	0x00000080
        /*0054*/ 	.word	0x00000001
        /*0058*/ 	.word	0x00000001


	//----- nvinfo : EIATTR_CBANK_PARAM_SIZE
	.align		4
.L_19:
        /*005c*/ 	.byte	0x03, 0x19
        /*005e*/ 	.short	0x0014


	//----- nvinfo : EIATTR_PARAM_CBANK
	.align		4
        /*0060*/ 	.byte	0x04, 0x0a
        /*0062*/ 	.short	(.L_21 - .L_20)
	.align		4
.L_20:
        /*0064*/ 	.word	index@(.nv.constant0.triton_poi_fused_add_8)
        /*0068*/ 	.short	0x0210
        /*006a*/ 	.short	0x0014


	//----- nvinfo : EIATTR_SW_WAR
	.align		4
.L_21:
        /*006c*/ 	.byte	0x04, 0x36
        /*006e*/ 	.short	(.L_23 - .L_22)
.L_22:
        /*0070*/ 	.word	0x00000008
.L_23:


//--------------------- .nv.callgraph             --------------------------
	.section	.nv.callgraph,"",@"SHT_CUDA_CALLGRAPH"
	.align	4
	.sectionentsize	8
	.align		4
        /*0000*/ 	.word	0x00000000
	.align		4
        /*0004*/ 	.word	0xffffffff
	.align		4
        /*0008*/ 	.word	0x00000000
	.align		4
        /*000c*/ 	.word	0xfffffffe
	.align		4
        /*0010*/ 	.word	0x00000000
	.align		4
        /*0014*/ 	.word	0xfffffffd
	.align		4
        /*0018*/ 	.word	0x00000000
	.align		4
        /*001c*/ 	.word	0xfffffffc


//--------------------- .text.triton_poi_fused_add_8 --------------------------
	.section	.text.triton_poi_fused_add_8,"ax",@progbits
	.align	128
        .global         triton_poi_fused_add_8
        .type           triton_poi_fused_add_8,@function
        .size           triton_poi_fused_add_8,(.L_x_1 - triton_poi_fused_add_8)
        .other          triton_poi_fused_add_8,@"STO_CUDA_ENTRY STV_DEFAULT"
triton_poi_fused_add_8:
.text.triton_poi_fused_add_8:
[----:B------:R-:W0:Y:S02]  /*0000*/  LDC R1, c[0x0][0x28] ;  /* 0x00000a00ff017b82 */ /* 0x000e240000000800 */
[----:B------:R-:W1:Y:S01]  /*0010*/  S2R R0, SR_TID.X ;  /* 0x0000000000007919 */ /* 0x000e620000002100 */
[----:B------:R-:W2:Y:S01]  /*0020*/  LDC.64 R2, c[0x0][0x218] ;  /* 0x00008600ff027b82 */ /* 0x000ea20000000a00 */
[----:B------:R-:W-:Y:S01]  /*0030*/  ULDC.64 UR4, c[0x0][0x208] ;  /* 0x0000820000047ab9 */ /* 0x000fe20000000a00 */
[----:B------:R-:W3:Y:S06]  /*0040*/  S2R R7, SR_CTAID.X ;  /* 0x0000000000077919 */ /* 0x000eec0000002500 */
[----:B------:R-:W4:Y:S01]  /*0050*/  LDC.64 R4, c[0x0][0x210] ;  /* 0x00008400ff047b82 */ /* 0x000f220000000a00 */
[----:B-1----:R-:W-:-:S04]  /*0060*/  LOP3.LUT R0, R0, 0x7f, RZ, 0xc0, !PT ;  /* 0x0000007f00007812 */ /* 0x002fc800078ec0ff */
[----:B---3--:R-:W-:Y:S01]  /*0070*/  LEA R7, R7, R0, 0x7 ;  /* 0x0000000007077211 */ /* 0x008fe200078e38ff */
[----:B------:R-:W-:-:S03]  /*0080*/  HFMA2.MMA R0, -RZ, RZ, 0, 0 ;  /* 0x00000000ff007435 */ /* 0x000fc600000001ff */
[C---:B------:R-:W-:Y:S01]  /*0090*/  ISETP.GE.AND P0, PT, R7.reuse, 0x800, PT ;  /* 0x000008000700780c */ /* 0x040fe20003f06270 */
[----:B--2---:R-:W-:-:S04]  /*00a0*/  IMAD.WIDE R2, R7, 0x4, R2 ;  /* 0x0000000407027825 */ /* 0x004fc800078e0202 */
[----:B----4-:R-:W-:Y:S01]  /*00b0*/  IMAD.WIDE R4, R7, 0x4, R4 ;  /* 0x0000000407047825 */ /* 0x010fe200078e0204 */
[----:B------:R-:W-:-:S07]  /*00c0*/  MOV R7, RZ ;  /* 0x000000ff00077202 */ /* 0x000fce0000000f00 */
[----:B------:R-:W2:Y:S04]  /*00d0*/  @!P0 LDG.E R0, desc[UR4][R2.64] ;  /* 0x0000000402008981 */ /* 0x000ea8000c1e1900 */
[----:B------:R-:W2:Y:S02]  /*00e0*/  @!P0 LDG.E R7, desc[UR4][R4.64] ;  /* 0x0000000404078981 */ /* 0x000ea4000c1e1900 */
[----:B--2---:R-:W-:Y:S01]  /*00f0*/  FADD R7, R7, R0 ;  /* 0x0000000007077221 */ /* 0x004fe20000000000 */
[----:B------:R-:W-:Y:S06]  /*0100*/  @P0 EXIT ;  /* 0x000000000000094d */ /* 0x000fec0003800000 */
[----:B------:R-:W-:Y:S01]  /*0110*/  STG.E desc[UR4][R4.64], R7 ;  /* 0x0000000704007986 */ /* 0x000fe2000c101904 */
[----:B------:R-:W-:Y:S05]  /*0120*/  EXIT ;  /* 0x000000000000794d */ /* 0x000fea0003800000 */
.L_x_0:
[----:B------:R-:W-:-:S00]  /*0130*/  BRA `(.L_x_0) ;  /* 0xfffffffc00fc7947 */ /* 0x000fc0000383ffff */
[----:B------:R-:W-:-:S00]  /*0140*/  NOP ;  /* 0x0000000000007918 */ /* 0x000fc00000000000 */
        /* <DEDUP_REMOVED lines=11> */
.L_x_1:


//--------------------- .nv.constant0.triton_poi_fused_add_8 --------------------------
	.section	.nv.constant0.triton_poi_fused_add_8,"a",@progbits
	.sectionflags	@""
	.align	4
.nv.constant0.triton_poi_fused_add_8:
	.zero		548
